	.headerflags	@"EF_CUDA_TEXMODE_UNIFIED EF_CUDA_64BIT_ADDRESS EF_CUDA_ACCELERATORS EF_CUDA_SM90 EF_CUDA_VIRTUAL_SM(EF_CUDA_SM90)"
	.elftype	@"ET_EXEC"


//--------------------- .nv.info                  --------------------------
	.section	.nv.info,"",@"SHT_CUDA_INFO"
	.align	4


	//----- nvinfo : EIATTR_REGCOUNT
	.align		4
        /*0000*/ 	.byte	0x04, 0x2f
        /*0002*/ 	.short	(.L_1 - .L_0)
	.align		4
.L_0:
        /*0004*/ 	.word	index@(triton_per_fused__prelu_kernel_mean_28)
        /*0008*/ 	.word	0x0000001c


	//----- nvinfo : EIATTR_MIN_STACK_SIZE
	.align		4
.L_1:
        /*000c*/ 	.byte	0x04, 0x12
        /*000e*/ 	.short	(.L_3 - .L_2)
	.align		4
.L_2:
        /*0010*/ 	.word	index@(triton_per_fused__prelu_kernel_mean_28)
        /*0014*/ 	.word	0x00000000


	//----- nvinfo : EIATTR_FRAME_SIZE
	.align		4
.L_3:
        /*0018*/ 	.byte	0x04, 0x11
        /*001a*/ 	.short	(.L_5 - .L_4)
	.align		4
.L_4:
        /*001c*/ 	.word	index@(triton_per_fused__prelu_kernel_mean_28)
        /*0020*/ 	.word	0x00000000


	//----- nvinfo : EIATTR_MIN_STACK_SIZE
	.align		4
.L_5:
        /*0024*/ 	.byte	0x04, 0x12
        /*0026*/ 	.short	(.L_7 - .L_6)
	.align		4
.L_6:
        /*0028*/ 	.word	index@(triton_per_fused__prelu_kernel_mean_28)
        /*002c*/ 	.word	0x00000000
.L_7:


//--------------------- .nv.info.triton_per_fused__prelu_kernel_mean_28 --------------------------
	.section	.nv.info.triton_per_fused__prelu_kernel_mean_28,"",@"SHT_CUDA_INFO"
	.sectionflags	@""
	.align	4


	//----- nvinfo : EIATTR_CUDA_API_VERSION
	.align		4
        /*0000*/ 	.byte	0x04, 0x37
        /*0002*/ 	.short	(.L_9 - .L_8)
.L_8:
        /*0004*/ 	.word	0x0000007c


	//----- nvinfo : EIATTR_KPARAM_INFO
	.align		4
.L_9:
        /*0008*/ 	.byte	0x04, 0x17
        /*000a*/ 	.short	(.L_11 - .L_10)
.L_10:
        /*000c*/ 	.word	0x00000000
        /*0010*/ 	.short	0x0004
        /*0012*/ 	.short	0x001c
        /*0014*/ 	.byte	0x00, 0xf0, 0x11, 0x00


	//----- nvinfo : EIATTR_KPARAM_INFO
	.align		4
.L_11:
        /*0018*/ 	.byte	0x04, 0x17
        /*001a*/ 	.short	(.L_13 - .L_12)
.L_12:
        /*001c*/ 	.word	0x00000000
        /*0020*/ 	.short	0x0003
        /*0022*/ 	.short	0x0018
        /*0024*/ 	.byte	0x00, 0xf0, 0x11, 0x00


	//----- nvinfo : EIATTR_KPARAM_INFO
	.align		4
.L_13:
        /*0028*/ 	.byte	0x04, 0x17
        /*002a*/ 	.short	(.L_15 - .L_14)
.L_14:
        /*002c*/ 	.word	0x00000000
        /*0030*/ 	.short	0x0002
        /*0032*/ 	.short	0x0010
        /*0034*/ 	.byte	0x00, 0xf4, 0x21, 0x00


	//----- nvinfo : EIATTR_KPARAM_INFO
	.align		4
.L_15:
        /*0038*/ 	.byte	0x04, 0x17
        /*003a*/ 	.short	(.L_17 - .L_16)
.L_16:
        /*003c*/ 	.word	0x00000000
        /*0040*/ 	.short	0x0001
        /*0042*/ 	.short	0x0008
        /*0044*/ 	.byte	0x00, 0xf4, 0x21, 0x00


	//----- nvinfo : EIATTR_KPARAM_INFO
	.align		4
.L_17:
        /*0048*/ 	.byte	0x04, 0x17
        /*004a*/ 	.short	(.L_19 - .L_18)
.L_18:
        /*004c*/ 	.word	0x00000000
        /*0050*/ 	.short	0x0000
        /*0052*/ 	.short	0x0000
        /*0054*/ 	.byte	0x00, 0xf4, 0x21, 0x00


	//----- nvinfo : EIATTR_SPARSE_MMA_MASK
	.align		4
.L_19:
        /*0058*/ 	.byte	0x03, 0x50
        /*005a*/ 	.short	0x0000


	//----- nvinfo : EIATTR_MAXREG_COUNT
	.align		4
        /*005c*/ 	.byte	0x03, 0x1b
        /*005e*/ 	.short	0x00ff


	//----- nvinfo : EIATTR_COOP_GROUP_MASK_REGIDS
	.align		4
        /*0060*/ 	.byte	0x04, 0x29
        /*0062*/ 	.short	(.L_21 - .L_20)


	//   ....[0]....
.L_20:
        /*0064*/ 	.word	0xffffffff


	//   ....[1]....
        /*0068*/ 	.word	0xffffffff


	//   ....[2]....
        /*006c*/ 	.word	0xffffffff


	//   ....[3]....
        /*0070*/ 	.word	0xffffffff


	//   ....[4]....
        /*0074*/ 	.word	0xffffffff


	//   ....[5]....
        /*0078*/ 	.word	0xffffffff


	//   ....[6]....
        /*007c*/ 	.word	0xffffffff


	//   ....[7]....
        /*0080*/ 	.word	0xffffffff


	//   ....[8]....
        /*0084*/ 	.word	0xffffffff


	//   ....[9]....
        /*0088*/ 	.word	0xffffffff


	//   ....[10]....
        /*008c*/ 	.word	0xffffffff


	//----- nvinfo : EIATTR_COOP_GROUP_INSTR_OFFSETS
	.align		4
.L_21:
        /*0090*/ 	.byte	0x04, 0x28
        /*0092*/ 	.short	(.L_23 - .L_22)


	//   ....[0]....
.L_22:
        /*0094*/ 	.word	0x00000430


	//   ....[1]....
        /*0098*/ 	.word	0x00000440


	//   ....[2]....
        /*009c*/ 	.word	0x00000450


	//   ....[3]....
        /*00a0*/ 	.word	0x00000460


	//   ....[4]....
        /*00a4*/ 	.word	0x000004b0


	//   ....[5]....
        /*00a8*/ 	.word	0x000004c0


	//   ....[6]....
        /*00ac*/ 	.word	0x000004d0


	//   ....[7]....
        /*00b0*/ 	.word	0x000004e0


	//   ....[8]....
        /*00b4*/ 	.word	0x00000610


	//   ....[9]....
        /*00b8*/ 	.word	0x00000630


	//   ....[10]....
        /*00bc*/ 	.word	0x00000660


	//----- nvinfo : EIATTR_EXIT_INSTR_OFFSETS
	.align		4
.L_23:
        /*00c0*/ 	.byte	0x04, 0x1c
        /*00c2*/ 	.short	(.L_25 - .L_24)


	//   ....[0]....
.L_24:
        /*00c4*/ 	.word	0x000007d0


	//   ....[1]....
        /*00c8*/ 	.word	0x00000800


	//----- nvinfo : EIATTR_REQNTID
	.align		4
.L_25:
        /*00cc*/ 	.byte	0x04, 0x10
        /*00ce*/ 	.short	(.L_27 - .L_26)
.L_26:
        /*00d0*/ 	.word	0x00000100
        /*00d4*/ 	.word	0x00000001
        /*00d8*/ 	.word	0x00000001


	//----- nvinfo : EIATTR_CBANK_PARAM_SIZE
	.align		4
.L_27:
        /*00dc*/ 	.byte	0x03, 0x19
        /*00de*/ 	.short	0x0020


	//----- nvinfo : EIATTR_PARAM_CBANK
	.align		4
        /*00e0*/ 	.byte	0x04, 0x0a
        /*00e2*/ 	.short	(.L_29 - .L_28)
	.align		4
.L_28:
        /*00e4*/ 	.word	index@(.nv.constant0.triton_per_fused__prelu_kernel_mean_28)
        /*00e8*/ 	.short	0x0210
        /*00ea*/ 	.short	0x0020


	//----- nvinfo : EIATTR_SW_WAR
	.align		4
.L_29:
        /*00ec*/ 	.byte	0x04, 0x36
        /*00ee*/ 	.short	(.L_31 - .L_30)
.L_30:
        /*00f0*/ 	.word	0x00000008
.L_31:


//--------------------- .nv.callgraph             --------------------------
	.section	.nv.callgraph,"",@"SHT_CUDA_CALLGRAPH"
	.align	4
	.sectionentsize	8
	.align		4
        /*0000*/ 	.word	0x00000000
	.align		4
        /*0004*/ 	.word	0xffffffff
	.align		4
        /*0008*/ 	.word	0x00000000
	.align		4
        /*000c*/ 	.word	0xfffffffe
	.align		4
        /*0010*/ 	.word	0x00000000
	.align		4
        /*0014*/ 	.word	0xfffffffd
	.align		4
        /*0018*/ 	.word	0x00000000
	.align		4
        /*001c*/ 	.word	0xfffffffc


//--------------------- .text.triton_per_fused__prelu_kernel_mean_28 --------------------------
	.section	.text.triton_per_fused__prelu_kernel_mean_28,"ax",@progbits
	.sectionflags	@"SHF_BARRIERS=1"
	.align	128
        .global         triton_per_fused__prelu_kernel_mean_28
        .type           triton_per_fused__prelu_kernel_mean_28,@function
        .size           triton_per_fused__prelu_kernel_mean_28,(.L_x_1 - triton_per_fused__prelu_kernel_mean_28)
        .other          triton_per_fused__prelu_kernel_mean_28,@"STO_CUDA_ENTRY STV_DEFAULT"
triton_per_fused__prelu_kernel_mean_28:
.text.triton_per_fused__prelu_kernel_mean_28:
[----:B------:R-:W0:Y:S02]  /*0000*/  LDC R1, c[0x0][0x28] ;  /* 0x00000a00ff017b82 */ /* 0x000e240000000800 */
[----:B------:R-:W1:Y:S01]  /*0010*/  S2R R0, SR_CTAID.X ;  /* 0x0000000000007919 */ /* 0x000e620000002500 */
[----:B------:R-:W2:Y:S01]  /*0020*/  LDC.64 R4, c[0x0][0x218] ;  /* 0x00008600ff047b82 */ /* 0x000ea20000000a00 */
[----:B------:R-:W-:Y:S01]  /*0030*/  CS2R R10, SRZ ;  /* 0x00000000000a7805 */ /* 0x000fe2000001ff00 */
[----:B------:R-:W-:Y:S01]  /*0040*/  ULDC.64 UR6, c[0x0][0x208] ;  /* 0x0000820000067ab9 */ /* 0x000fe20000000a00 */
[----:B------:R-:W3:Y:S05]  /*0050*/  S2R R3, SR_TID.X ;  /* 0x0000000000037919 */ /* 0x000eea0000002100 */
[----:B------:R-:W4:Y:S01]  /*0060*/  LDC.64 R12, c[0x0][0x220] ;  /* 0x00008800ff0c7b82 */ /* 0x000f220000000a00 */
[----:B-1----:R-:W-:-:S02]  /*0070*/  IMAD.SHL.U32 R0, R0, 0x20, RZ ;  /* 0x0000002000007824 */ /* 0x002fc400078e00ff */
[C---:B---3--:R-:W-:Y:S02]  /*0080*/  IMAD.SHL.U32 R17, R3.reuse, 0x4, RZ ;  /* 0x0000000403117824 */ /* 0x048fe400078e00ff */
[----:B------:R-:W-:-:S03]  /*0090*/  IMAD.SHL.U32 R8, R3, 0x10, RZ ;  /* 0x0000001003087824 */ /* 0x000fc600078e00ff */
[----:B------:R-:W-:Y:S02]  /*00a0*/  LOP3.LUT R6, R0, 0x1c, R17, 0xf8, !PT ;  /* 0x0000001c00067812 */ /* 0x000fe400078ef811 */
[----:B------:R-:W-:Y:S02]  /*00b0*/  LOP3.LUT R8, R8, 0xf80, RZ, 0xc0, !PT ;  /* 0x00000f8008087812 */ /* 0x000fe400078ec0ff */
[----:B------:R-:W-:Y:S02]  /*00c0*/  SHF.R.S32.HI R7, RZ, 0x1f, R6 ;  /* 0x0000001fff077819 */ /* 0x000fe40000011406 */
[----:B------:R-:W-:Y:S02]  /*00d0*/  ISETP.GE.AND P0, PT, R6, 0x200, PT ;  /* 0x000002000600780c */ /* 0x000fe40003f06270 */
[----:B------:R-:W-:-:S04]  /*00e0*/  LEA.HI R7, R7, R6, RZ, 0x7 ;  /* 0x0000000607077211 */ /* 0x000fc800078f38ff */
[C---:B------:R-:W-:Y:S01]  /*00f0*/  LOP3.LUT R9, R7.reuse, 0xffffff80, RZ, 0xc0, !PT ;  /* 0xffffff8007097812 */ /* 0x040fe200078ec0ff */
[----:B------:R-:W-:-:S04]  /*0100*/  IMAD.SHL.U32 R7, R7, 0x40, RZ ;  /* 0x0000004007077824 */ /* 0x000fc800078e00ff */
[----:B------:R-:W-:Y:S01]  /*0110*/  IMAD.IADD R23, R6, 0x1, -R9 ;  /* 0x0000000106177824 */ /* 0x000fe200078e0a09 */
[----:B------:R-:W-:-:S04]  /*0120*/  LOP3.LUT R7, R7, 0xffffe000, RZ, 0xc0, !PT ;  /* 0xffffe00007077812 */ /* 0x000fc800078ec0ff */
[----:B------:R-:W-:Y:S02]  /*0130*/  IADD3 R7, R8, R7, R23 ;  /* 0x0000000708077210 */ /* 0x000fe40007ffe017 */
[----:B------:R-:W-:-:S03]  /*0140*/  CS2R R8, SRZ ;  /* 0x0000000000087805 */ /* 0x000fc6000001ff00 */
[C---:B------:R-:W-:Y:S02]  /*0150*/  VIADD R21, R7.reuse, 0x1000 ;  /* 0x0000100007157836 */ /* 0x040fe40000000000 */
[----:B--2---:R-:W-:Y:S01]  /*0160*/  IMAD.WIDE R18, R7, 0x4, R4 ;  /* 0x0000000407127825 */ /* 0x004fe200078e0204 */
[----:B------:R-:W-:-:S03]  /*0170*/  CS2R R6, SRZ ;  /* 0x0000000000067805 */ /* 0x000fc6000001ff00 */
[----:B------:R-:W-:Y:S01]  /*0180*/  IMAD.WIDE R20, R21, 0x4, R4 ;  /* 0x0000000415147825 */ /* 0x000fe200078e0204 */
[----:B------:R-:W-:-:S04]  /*0190*/  CS2R R4, SRZ ;  /* 0x0000000000047805 */ /* 0x000fc8000001ff00 */
[----:B------:R-:W2:Y:S04]  /*01a0*/  @!P0 LDG.E.128 R8, desc[UR6][R20.64] ;  /* 0x0000000614088981 */ /* 0x000ea8000c1e1d00 */
[----:B------:R-:W3:Y:S01]  /*01b0*/  @!P0 LDG.E.128 R4, desc[UR6][R18.64] ;  /* 0x0000000612048981 */ /* 0x000ee2000c1e1d00 */
[----:B----4-:R-:W-:Y:S01]  /*01c0*/  IMAD.WIDE R22, R23, 0x4, R12 ;  /* 0x0000000417167825 */ /* 0x010fe200078e020c */
[----:B------:R-:W-:Y:S02]  /*01d0*/  CS2R R12, SRZ ;  /* 0x00000000000c7805 */ /* 0x000fe4000001ff00 */
[----:B------:R-:W-:-:S06]  /*01e0*/  CS2R R14, SRZ ;  /* 0x00000000000e7805 */ /* 0x000fcc000001ff00 */
[----:B------:R-:W4:Y:S01]  /*01f0*/  @!P0 LDG.E.EL.128 R12, desc[UR6][R22.64] ;  /* 0x00000006160c8981 */ /* 0x000f22000c2e1d00 */
[----:B------:R-:W1:Y:S01]  /*0200*/  S2UR UR5, SR_CgaCtaId ;  /* 0x00000000000579c3 */ /* 0x000e620000008800 */
[----:B------:R-:W-:Y:S02]  /*0210*/  UMOV UR4, 0x400 ;  /* 0x0000040000047882 */ /* 0x000fe40000000000 */
[----:B-1----:R-:W-:Y:S01]  /*0220*/  UPRMT UR4, UR5, 0x654, UR4 ;  /* 0x0000065405047896 */ /* 0x002fe20008000004 */
[----:B--2---:R-:W-:Y:S02]  /*0230*/  SEL R8, R8, RZ, !P0 ;  /* 0x000000ff08087207 */ /* 0x004fe40004000000 */
[----:B---3--:R-:W-:Y:S02]  /*0240*/  SEL R25, R4, RZ, !P0 ;  /* 0x000000ff04197207 */ /* 0x008fe40004000000 */
[----:B------:R-:W-:Y:S02]  /*0250*/  FSETP.GT.AND P2, PT, R8, RZ, PT ;  /* 0x000000ff0800720b */ /* 0x000fe40003f44000 */
[----:B------:R-:W-:-:S02]  /*0260*/  FSETP.GT.AND P1, PT, R25, RZ, PT ;  /* 0x000000ff1900720b */ /* 0x000fc40003f24000 */
[----:B------:R-:W-:Y:S02]  /*0270*/  SEL R4, R5, RZ, !P0 ;  /* 0x000000ff05047207 */ /* 0x000fe40004000000 */
[----:B------:R-:W-:Y:S02]  /*0280*/  SEL R5, R6, RZ, !P0 ;  /* 0x000000ff06057207 */ /* 0x000fe40004000000 */
[----:B------:R-:W-:Y:S02]  /*0290*/  SEL R6, R7, RZ, !P0 ;  /* 0x000000ff07067207 */ /* 0x000fe40004000000 */
[----:B------:R-:W-:Y:S02]  /*02a0*/  SEL R9, R9, RZ, !P0 ;  /* 0x000000ff09097207 */ /* 0x000fe40004000000 */
[----:B------:R-:W-:Y:S02]  /*02b0*/  SEL R10, R10, RZ, !P0 ;  /* 0x000000ff0a0a7207 */ /* 0x000fe40004000000 */
[----:B------:R-:W-:Y:S01]  /*02c0*/  SEL R11, R11, RZ, !P0 ;  /* 0x000000ff0b0b7207 */ /* 0x000fe20004000000 */
[-C--:B----4-:R-:W-:Y:S01]  /*02d0*/  @!P1 FMUL R25, R25, R12.reuse ;  /* 0x0000000c19199220 */ /* 0x090fe20000400000 */
[----:B------:R-:W-:Y:S01]  /*02e0*/  @!P2 FMUL R8, R8, R12 ;  /* 0x0000000c0808a220 */ /* 0x000fe20000400000 */
[----:B------:R-:W-:-:S02]  /*02f0*/  FSETP.GT.AND P1, PT, R4, RZ, PT ;  /* 0x000000ff0400720b */ /* 0x000fc40003f24000 */
[----:B------:R-:W-:Y:S02]  /*0300*/  FSETP.GT.AND P4, PT, R9, RZ, PT ;  /* 0x000000ff0900720b */ /* 0x000fe40003f84000 */
[----:B------:R-:W-:Y:S02]  /*0310*/  FSETP.GT.AND P2, PT, R5, RZ, PT ;  /* 0x000000ff0500720b */ /* 0x000fe40003f44000 */
[----:B------:R-:W-:Y:S02]  /*0320*/  FSETP.GT.AND P5, PT, R10, RZ, PT ;  /* 0x000000ff0a00720b */ /* 0x000fe40003fa4000 */
[----:B------:R-:W-:Y:S02]  /*0330*/  FSETP.GT.AND P3, PT, R6, RZ, PT ;  /* 0x000000ff0600720b */ /* 0x000fe40003f64000 */
[----:B------:R-:W-:-:S03]  /*0340*/  FSETP.GT.AND P6, PT, R11, RZ, PT ;  /* 0x000000ff0b00720b */ /* 0x000fc60003fc4000 */
[-C--:B------:R-:W-:Y:S02]  /*0350*/  @!P1 FMUL R4, R4, R13.reuse ;  /* 0x0000000d04049220 */ /* 0x080fe40000400000 */
[----:B------:R-:W-:Y:S02]  /*0360*/  @!P4 FMUL R9, R9, R13 ;  /* 0x0000000d0909c220 */ /* 0x000fe40000400000 */
[-C--:B------:R-:W-:Y:S02]  /*0370*/  @!P2 FMUL R5, R5, R14.reuse ;  /* 0x0000000e0505a220 */ /* 0x080fe40000400000 */
[----:B------:R-:W-:Y:S02]  /*0380*/  @!P5 FMUL R10, R10, R14 ;  /* 0x0000000e0a0ad220 */ /* 0x000fe40000400000 */
[-C--:B------:R-:W-:Y:S02]  /*0390*/  @!P3 FMUL R6, R6, R15.reuse ;  /* 0x0000000f0606b220 */ /* 0x080fe40000400000 */
[----:B------:R-:W-:Y:S01]  /*03a0*/  @!P6 FMUL R11, R11, R15 ;  /* 0x0000000f0b0be220 */ /* 0x000fe20000400000 */
[----:B------:R-:W-:Y:S01]  /*03b0*/  FADD R8, R25, R8 ;  /* 0x0000000819087221 */ /* 0x000fe20000000000 */
[----:B------:R-:W-:Y:S01]  /*03c0*/  FADD R4, R4, R9 ;  /* 0x0000000904047221 */ /* 0x000fe20000000000 */
[----:B------:R-:W-:Y:S01]  /*03d0*/  FADD R5, R5, R10 ;  /* 0x0000000a05057221 */ /* 0x000fe20000000000 */
[----:B------:R-:W-:-:S02]  /*03e0*/  FADD R6, R6, R11 ;  /* 0x0000000b06067221 */ /* 0x000fc40000000000 */
[----:B------:R-:W-:Y:S02]  /*03f0*/  FSEL R8, R8, RZ, !P0 ;  /* 0x000000ff08087208 */ /* 0x000fe40004000000 */
[----:B------:R-:W-:Y:S02]  /*0400*/  FSEL R4, R4, RZ, !P0 ;  /* 0x000000ff04047208 */ /* 0x000fe40004000000 */
[----:B------:R-:W-:Y:S02]  /*0410*/  FSEL R5, R5, RZ, !P0 ;  /* 0x000000ff05057208 */ /* 0x000fe40004000000 */
[----:B------:R-:W-:Y:S01]  /*0420*/  FSEL R6, R6, RZ, !P0 ;  /* 0x000000ff06067208 */ /* 0x000fe20004000000 */
[----:B------:R-:W1:Y:S04]  /*0430*/  SHFL.BFLY PT, R7, R8, 0x10, 0x1f ;  /* 0x0e001f0008077f89 */ /* 0x000e6800000e0000 */
[----:B------:R-:W2:Y:S04]  /*0440*/  SHFL.BFLY PT, R9, R4, 0x10, 0x1f ;  /* 0x0e001f0004097f89 */ /* 0x000ea800000e0000 */
[----:B------:R-:W3:Y:S04]  /*0450*/  SHFL.BFLY PT, R10, R5, 0x10, 0x1f ;  /* 0x0e001f00050a7f89 */ /* 0x000ee800000e0000 */
[----:B------:R-:W4:Y:S01]  /*0460*/  SHFL.BFLY PT, R15, R6, 0x10, 0x1f ;  /* 0x0e001f00060f7f89 */ /* 0x000f2200000e0000 */
[----:B-1----:R-:W-:Y:S01]  /*0470*/  FADD R7, R8, R7 ;  /* 0x0000000708077221 */ /* 0x002fe20000000000 */
[----:B--2---:R-:W-:Y:S01]  /*0480*/  FADD R11, R4, R9 ;  /* 0x00000009040b7221 */ /* 0x004fe20000000000 */
[----:B---3--:R-:W-:Y:S01]  /*0490*/  FADD R13, R5, R10 ;  /* 0x0000000a050d7221 */ /* 0x008fe20000000000 */
[----:B----4-:R-:W-:-:S02]  /*04a0*/  FADD R15, R6, R15 ;  /* 0x0000000f060f7221 */ /* 0x010fc40000000000 */
[----:B------:R-:W1:Y:S04]  /*04b0*/  SHFL.BFLY PT, R12, R7, 0x8, 0x1f ;  /* 0x0d001f00070c7f89 */ /* 0x000e6800000e0000 */
[----:B------:R-:W2:Y:S04]  /*04c0*/  SHFL.BFLY PT, R14, R11, 0x8, 0x1f ;  /* 0x0d001f000b0e7f89 */ /* 0x000ea800000e0000 */
[----:B------:R-:W3:Y:S04]  /*04d0*/  SHFL.BFLY PT, R16, R13, 0x8, 0x1f ;  /* 0x0d001f000d107f89 */ /* 0x000ee800000e0000 */
[----:B------:R-:W4:Y:S01]  /*04e0*/  SHFL.BFLY PT, R4, R15, 0x8, 0x1f ;  /* 0x0d001f000f047f89 */ /* 0x000f2200000e0000 */
[----:B------:R-:W-:-:S02]  /*04f0*/  SHF.R.U32.HI R8, RZ, 0x5, R3 ;  /* 0x00000005ff087819 */ /* 0x000fc40000011603 */
[----:B------:R-:W-:Y:S02]  /*0500*/  LOP3.LUT R9, R17, 0x1c, RZ, 0xc0, !PT ;  /* 0x0000001c11097812 */ /* 0x000fe400078ec0ff */
[----:B------:R-:W-:Y:S02]  /*0510*/  SGXT.U32 R8, R8, 0x3 ;  /* 0x000000030808781a */ /* 0x000fe40000000000 */
[----:B------:R-:W-:Y:S01]  /*0520*/  LOP3.LUT P0, RZ, R3, 0x18, RZ, 0xc0, !PT ;  /* 0x0000001803ff7812 */ /* 0x000fe2000780c0ff */
[----:B------:R-:W-:Y:S02]  /*0530*/  IMAD.SHL.U32 R10, R9, 0x20, RZ ;  /* 0x00000020090a7824 */ /* 0x000fe400078e00ff */
[----:B------:R-:W-:Y:S02]  /*0540*/  IMAD.SHL.U32 R5, R8, 0x4, RZ ;  /* 0x0000000408057824 */ /* 0x000fe400078e00ff */
[----:B-1----:R-:W-:-:S03]  /*0550*/  FADD R12, R7, R12 ;  /* 0x0000000c070c7221 */ /* 0x002fc60000000000 */
[----:B------:R-:W-:Y:S01]  /*0560*/  LOP3.LUT R5, R10, R5, RZ, 0xfc, !PT ;  /* 0x000000050a057212 */ /* 0x000fe200078efcff */
[----:B--2---:R-:W-:Y:S01]  /*0570*/  FADD R14, R11, R14 ;  /* 0x0000000e0b0e7221 */ /* 0x004fe20000000000 */
[----:B---3--:R-:W-:Y:S01]  /*0580*/  FADD R16, R13, R16 ;  /* 0x000000100d107221 */ /* 0x008fe20000000000 */
[----:B----4-:R-:W-:Y:S02]  /*0590*/  FADD R6, R15, R4 ;  /* 0x000000040f067221 */ /* 0x010fe40000000000 */
[----:B------:R-:W-:Y:S04]  /*05a0*/  @!P0 STS [R5+UR4], R12 ;  /* 0x0000000c05008988 */ /* 0x000fe80008000804 */
[----:B------:R-:W-:Y:S04]  /*05b0*/  @!P0 STS [R5+UR4+0x20], R14 ;  /* 0x0000200e05008988 */ /* 0x000fe80008000804 */
[----:B------:R-:W-:Y:S04]  /*05c0*/  @!P0 STS [R5+UR4+0x40], R16 ;  /* 0x0000401005008988 */ /* 0x000fe80008000804 */
[----:B------:R-:W-:Y:S01]  /*05d0*/  @!P0 STS [R5+UR4+0x60], R6 ;  /* 0x0000600605008988 */ /* 0x000fe20008000804 */
[----:B------:R-:W-:Y:S01]  /*05e0*/  BAR.SYNC.DEFER_BLOCKING 0x0 ;  /* 0x0000000000007b1d */ /* 0x000fe20000010000 */
[----:B------:R-:W-:-:S13]  /*05f0*/  ISETP.GE.AND P1, PT, R3, 0x100, PT ;  /* 0x000001000300780c */ /* 0x000fda0003f26270 */
[----:B------:R-:W1:Y:S04]  /*0600*/  @!P1 LDS R2, [R17+UR4] ;  /* 0x0000000411029984 */ /* 0x000e680008000800 */
[----:B-1----:R-:W1:Y:S02]  /*0610*/  SHFL.BFLY PT, R7, R2, 0x4, 0x1f ;  /* 0x0c801f0002077f89 */ /* 0x002e6400000e0000 */
[----:B-1----:R-:W-:-:S05]  /*0620*/  FADD R7, R2, R7 ;  /* 0x0000000702077221 */ /* 0x002fca0000000000 */
[----:B------:R-:W1:Y:S01]  /*0630*/  SHFL.BFLY PT, R4, R7, 0x2, 0x1f ;  /* 0x0c401f0007047f89 */ /* 0x000e6200000e0000 */
[----:B------:R-:W-:Y:S01]  /*0640*/  LOP3.LUT P0, RZ, R3, 0x7, RZ, 0xc0, !PT ;  /* 0x0000000703ff7812 */ /* 0x000fe2000780c0ff */
[----:B-1----:R-:W-:-:S05]  /*0650*/  FADD R11, R7, R4 ;  /* 0x00000004070b7221 */ /* 0x002fca0000000000 */
[----:B------:R-:W1:Y:S01]  /*0660*/  SHFL.BFLY PT, R4, R11, 0x1, 0x1f ;  /* 0x0c201f000b047f89 */ /* 0x000e6200000e0000 */
[----:B------:R-:W-:Y:S01]  /*0670*/  ISETP.LT.AND P0, PT, R3, 0x100, !P0 ;  /* 0x000001000300780c */ /* 0x000fe20004701270 */
[----:B-1----:R-:W-:-:S12]  /*0680*/  FADD R12, R11, R4 ;  /* 0x000000040b0c7221 */ /* 0x002fd80000000000 */
[----:B------:R1:W-:Y:S01]  /*0690*/  @P0 STS [R17+UR4], R12 ;  /* 0x0000000c11000988 */ /* 0x0003e20008000804 */
[----:B------:R-:W-:Y:S01]  /*06a0*/  BAR.SYNC.DEFER_BLOCKING 0x0 ;  /* 0x0000000000007b1d */ /* 0x000fe20000010000 */
[----:B------:R-:W-:Y:S01]  /*06b0*/  VIADD R14, R10, UR4 ;  /* 0x000000040a0e7c36 */ /* 0x000fe20008000000 */
[----:B------:R-:W-:-:S06]  /*06c0*/  LOP3.LUT R2, R3, 0x1f, RZ, 0xc0, !PT ;  /* 0x0000001f03027812 */ /* 0x000fcc00078ec0ff */
[----:B-1----:R-:W1:Y:S01]  /*06d0*/  LDC.64 R12, c[0x0][0x210] ;  /* 0x00008400ff0c7b82 */ /* 0x002e620000000a00 */
[----:B------:R-:W-:Y:S04]  /*06e0*/  LDS R4, [R10+UR4] ;  /* 0x000000040a047984 */ /* 0x000fe80008000800 */
[----:B------:R-:W-:Y:S04]  /*06f0*/  LDS R5, [R10+UR4+0x20] ;  /* 0x000020040a057984 */ /* 0x000fe80008000800 */
[----:B------:R-:W-:Y:S04]  /*0700*/  LDS R6, [R10+UR4+0x40] ;  /* 0x000040040a067984 */ /* 0x000fe80008000800 */
[----:B------:R-:W2:Y:S01]  /*0710*/  LDS R7, [R10+UR4+0x60] ;  /* 0x000060040a077984 */ /* 0x000ea20008000800 */
[----:B------:R-:W-:Y:S01]  /*0720*/  IMAD R14, R9, -0x1c, R14 ;  /* 0xffffffe4090e7824 */ /* 0x000fe200078e020e */
[----:B------:R-:W-:Y:S01]  /*0730*/  BAR.SYNC.DEFER_BLOCKING 0x0 ;  /* 0x0000000000007b1d */ /* 0x000fe20000010000 */
[----:B------:R-:W-:-:S02]  /*0740*/  LEA R9, R2, UR4, 0x2 ;  /* 0x0000000402097c11 */ /* 0x000fc4000f8e10ff */
[----:B------:R-:W-:-:S03]  /*0750*/  LOP3.LUT R3, R0, 0x1f, R3, 0xf8, !PT ;  /* 0x0000001f00037812 */ /* 0x000fc600078ef803 */
[----:B--2---:R2:W-:Y:S02]  /*0760*/  STS.128 [R14], R4 ;  /* 0x000000040e007388 */ /* 0x0045e40000000c00 */
[----:B------:R-:W-:Y:S01]  /*0770*/  BAR.SYNC.DEFER_BLOCKING 0x0 ;  /* 0x0000000000007b1d */ /* 0x000fe20000010000 */
[----:B------:R-:W-:-:S04]  /*0780*/  ISETP.GE.AND P0, PT, R3, 0x200, PT ;  /* 0x000002000300780c */ /* 0x000fc80003f06270 */
[----:B------:R-:W-:Y:S01]  /*0790*/  ISETP.EQ.AND P0, PT, R8, RZ, !P0 ;  /* 0x000000ff0800720c */ /* 0x000fe20004702270 */
[----:B------:R-:W3:Y:S01]  /*07a0*/  LDS R9, [R9] ;  /* 0x0000000009097984 */ /* 0x000ee20000000800 */
[----:B-1----:R-:W-:Y:S01]  /*07b0*/  IMAD.WIDE R2, R3, 0x4, R12 ;  /* 0x0000000403027825 */ /* 0x002fe200078e020c */
[----:B------:R-:W-:Y:S10]  /*07c0*/  BAR.SYNC.DEFER_BLOCKING 0x0 ;  /* 0x0000000000007b1d */ /* 0x000ff40000010000 */
[----:B--2---:R-:W-:Y:S05]  /*07d0*/  @!P0 EXIT ;  /* 0x000000000000894d */ /* 0x004fea0003800000 */
[----:B---3--:R-:W-:-:S05]  /*07e0*/  FMUL R9, R9, 0.015625 ;  /* 0x3c80000009097820 */ /* 0x008fca0000400000 */
[----:B------:R-:W-:Y:S01]  /*07f0*/  STG.E desc[UR6][R2.64], R9 ;  /* 0x0000000902007986 */ /* 0x000fe2000c101906 */
[----:B------:R-:W-:Y:S05]  /*0800*/  EXIT ;  /* 0x000000000000794d */ /* 0x000fea0003800000 */
.L_x_0:
[----:B------:R-:W-:-:S00]  /*0810*/  BRA `(.L_x_0) ;  /* 0xfffffffc00fc7947 */ /* 0x000fc0000383ffff */
[----:B------:R-:W-:-:S00]  /*0820*/  NOP ;  /* 0x0000000000007918 */ /* 0x000fc00000000000 */
        /* <DEDUP_REMOVED lines=13> */
.L_x_1:


//--------------------- .nv.shared.triton_per_fused__prelu_kernel_mean_28 --------------------------
	.section	.nv.shared.triton_per_fused__prelu_kernel_mean_28,"aw",@nobits
	.sectionflags	@""
	.align	16
	.zero		1024


//--------------------- .nv.constant0.triton_per_fused__prelu_kernel_mean_28 --------------------------
	.section	.nv.constant0.triton_per_fused__prelu_kernel_mean_28,"a",@progbits
	.sectionflags	@""
	.align	4
.nv.constant0.triton_per_fused__prelu_kernel_mean_28:
	.zero		560
